//
// Generated by NVIDIA NVVM Compiler
//
// Compiler Build ID: CL-36424714
// Cuda compilation tools, release 13.0, V13.0.88
// Based on NVVM 20.0.0
//

.version 9.0
.target sm_100
.address_size 64

	// .globl	_Z6SquarePiS_i

.visible .entry _Z6SquarePiS_i(
	.param .u64 .ptr .align 1 _Z6SquarePiS_i_param_0,
	.param .u64 .ptr .align 1 _Z6SquarePiS_i_param_1,
	.param .u32 _Z6SquarePiS_i_param_2
)
{
	.reg .pred 	%p<2>;
	.reg .b32 	%r<5>;
	.reg .b64 	%rd<8>;

	ld.param.u64 	%rd1, [_Z6SquarePiS_i_param_0];
	ld.param.u64 	%rd2, [_Z6SquarePiS_i_param_1];
	ld.param.u32 	%r2, [_Z6SquarePiS_i_param_2];
	mov.u32 	%r1, %tid.x;
	setp.ge.s32 	%p1, %r1, %r2;
	@%p1 bra 	$L__BB0_2;
	cvta.to.global.u64 	%rd3, %rd1;
	cvta.to.global.u64 	%rd4, %rd2;
	mul.wide.u32 	%rd5, %r1, 4;
	add.s64 	%rd6, %rd3, %rd5;
	ld.global.u32 	%r3, [%rd6];
	mul.lo.s32 	%r4, %r3, %r3;
	add.s64 	%rd7, %rd4, %rd5;
	st.global.u32 	[%rd7], %r4;
$L__BB0_2:
	ret;

}


// ===== COMPILED SASS (sm_100) =====

	.target	sm_100

	.elftype	@"ET_EXEC"


//--------------------- .note.nv.tkinfo           --------------------------
	.section	.note.nv.tkinfo,"",@"SHT_NOTE"
	.sectionflags	@"SHF_NOTE_NV_TKINFO"
	.tkinfo
        /*0018*/ 	.word	0x00000002
        /*0030*/ 	.string	""
        /*0030*/ 	.string	"ptxas"
        /*0030*/ 	.string	"Cuda compilation tools, release 13.0, V13.0.88"
        /*0030*/ 	.string	"Build cuda_13.0.r13.0/compiler.36424714_0"
        /*0030*/ 	.string	"-arch sm_100 -m 64 "



//--------------------- .note.nv.cuinfo           --------------------------
	.section	.note.nv.cuinfo,"",@"SHT_NOTE"
	.sectionflags	@"SHF_NOTE_NV_CUINFO"
        /*0018*/ 	.short	0x0002
        /*001a*/ 	.short	0x0064
        /*001c*/ 	.short	0x0082
	.zero		2


//--------------------- .nv.info                  --------------------------
	.section	.nv.info,"",@"SHT_CUDA_INFO"
	.align	4


	//----- nvinfo : EIATTR_REGCOUNT
	.align		4
        /*0000*/ 	.byte	0x04, 0x2f
        /*0002*/ 	.short	(.L_1 - .L_0)
	.align		4
.L_0:
        /*0004*/ 	.word	index@(_Z6SquarePiS_i)
        /*0008*/ 	.word	0x0000000a


	//----- nvinfo : EIATTR_FRAME_SIZE
	.align		4
.L_1:
        /*000c*/ 	.byte	0x04, 0x11
        /*000e*/ 	.short	(.L_3 - .L_2)
	.align		4
.L_2:
        /*0010*/ 	.word	index@(_Z6SquarePiS_i)
        /*0014*/ 	.word	0x00000000


	//----- nvinfo : EIATTR_MIN_STACK_SIZE
	.align		4
.L_3:
        /*0018*/ 	.byte	0x04, 0x12
        /*001a*/ 	.short	(.L_5 - .L_4)
	.align		4
.L_4:
        /*001c*/ 	.word	index@(_Z6SquarePiS_i)
        /*0020*/ 	.word	0x00000000
.L_5:


//--------------------- .nv.compat                --------------------------
	.section	.nv.compat,"",@"SHT_CUDA_COMPAT_INFO"
	.align	4
        /*0000*/ 	.byte	0x02, 0x09, 0x00, 0x00, 0x02, 0x02, 0x01, 0x00, 0x02, 0x05, 0x05, 0x00, 0x03, 0x07, 0x01, 0x01
        /*0010*/ 	.byte	0x02, 0x03, 0x00, 0x00, 0x02, 0x06, 0x01, 0x00, 0x04, 0x0b, 0x08, 0x00, 0x09, 0x00, 0x00, 0x00
        /*0020*/ 	.byte	0x00, 0x00, 0x00, 0x00


//--------------------- .nv.info._Z6SquarePiS_i   --------------------------
	.section	.nv.info._Z6SquarePiS_i,"",@"SHT_CUDA_INFO"
	.sectionflags	@""
	.align	4


	//----- nvinfo : EIATTR_CUDA_API_VERSION
	.align		4
        /*0000*/ 	.byte	0x04, 0x37
        /*0002*/ 	.short	(.L_7 - .L_6)
.L_6:
        /*0004*/ 	.word	0x00000082


	//----- nvinfo : EIATTR_KPARAM_INFO
	.align		4
.L_7:
        /*0008*/ 	.byte	0x04, 0x17
        /*000a*/ 	.short	(.L_9 - .L_8)
.L_8:
        /*000c*/ 	.word	0x00000000
        /*0010*/ 	.short	0x0002
        /*0012*/ 	.short	0x0010
        /*0014*/ 	.byte	0x00, 0xf0, 0x11, 0x00


	//----- nvinfo : EIATTR_KPARAM_INFO
	.align		4
.L_9:
        /*0018*/ 	.byte	0x04, 0x17
        /*001a*/ 	.short	(.L_11 - .L_10)
.L_10:
        /*001c*/ 	.word	0x00000000
        /*0020*/ 	.short	0x0001
        /*0022*/ 	.short	0x0008
        /*0024*/ 	.byte	0x00, 0xf5, 0x21, 0x00


	//----- nvinfo : EIATTR_KPARAM_INFO
	.align		4
.L_11:
        /*0028*/ 	.byte	0x04, 0x17
        /*002a*/ 	.short	(.L_13 - .L_12)
.L_12:
        /*002c*/ 	.word	0x00000000
        /*0030*/ 	.short	0x0000
        /*0032*/ 	.short	0x0000
        /*0034*/ 	.byte	0x00, 0xf5, 0x21, 0x00


	//----- nvinfo : EIATTR_SPARSE_MMA_MASK
	.align		4
.L_13:
        /*0038*/ 	.byte	0x03, 0x50
        /*003a*/ 	.short	0x0000


	//----- nvinfo : EIATTR_MAXREG_COUNT
	.align		4
        /*003c*/ 	.byte	0x03, 0x1b
        /*003e*/ 	.short	0x00ff


	//----- nvinfo : EIATTR_MERCURY_ISA_VERSION
	.align		4
        /*0040*/ 	.byte	0x03, 0x5f
        /*0042*/ 	.short	0x0101


	//----- nvinfo : EIATTR_VRC_CTA_INIT_COUNT
	.align		4
        /*0044*/ 	.byte	0x02, 0x4a
	.zero		1
	.zero		1


	//----- nvinfo : EIATTR_EXIT_INSTR_OFFSETS
	.align		4
        /*0048*/ 	.byte	0x04, 0x1c
        /*004a*/ 	.short	(.L_15 - .L_14)


	//   ....[0]....
.L_14:
        /*004c*/ 	.word	0x00000040


	//   ....[1]....
        /*0050*/ 	.word	0x000000d0


	//----- nvinfo : EIATTR_CBANK_PARAM_SIZE
	.align		4
.L_15:
        /*0054*/ 	.byte	0x03, 0x19
        /*0056*/ 	.short	0x0014


	//----- nvinfo : EIATTR_PARAM_CBANK
	.align		4
        /*0058*/ 	.byte	0x04, 0x0a
        /*005a*/ 	.short	(.L_17 - .L_16)
	.align		4
.L_16:
        /*005c*/ 	.word	index@(.nv.constant0._Z6SquarePiS_i)
        /*0060*/ 	.short	0x0380
        /*0062*/ 	.short	0x0014


	//----- nvinfo : EIATTR_SW_WAR
	.align		4
.L_17:
        /*0064*/ 	.byte	0x04, 0x36
        /*0066*/ 	.short	(.L_19 - .L_18)
.L_18:
        /*0068*/ 	.word	0x00000008
.L_19:


//--------------------- .nv.callgraph             --------------------------
	.section	.nv.callgraph,"",@"SHT_CUDA_CALLGRAPH"
	.align	4
	.sectionentsize	8
	.align		4
        /*0000*/ 	.word	0x00000000
	.align		4
        /*0004*/ 	.word	0xffffffff
	.align		4
        /*0008*/ 	.word	0x00000000
	.align		4
        /*000c*/ 	.word	0xfffffffe
	.align		4
        /*0010*/ 	.word	0x00000000
	.align		4
        /*0014*/ 	.word	0xfffffffd
	.align		4
        /*0018*/ 	.word	0x00000000
	.align		4
        /*001c*/ 	.word	0xfffffffc


//--------------------- .text._Z6SquarePiS_i      --------------------------
	.section	.text._Z6SquarePiS_i,"ax",@progbits
	.align	128
        .global         _Z6SquarePiS_i
        .type           _Z6SquarePiS_i,@function
        .size           _Z6SquarePiS_i,(.L_x_1 - _Z6SquarePiS_i)
        .other          _Z6SquarePiS_i,@"STO_CUDA_ENTRY STV_DEFAULT"
_Z6SquarePiS_i:
.text._Z6SquarePiS_i:
[----:B------:R-:W-:Y:S01]  /*0000*/  LDC R1, c[0x0][0x37c] ;  /* 0x0000df00ff017b82 */ /* 0x000fe20000000800 */
[----:B------:R-:W0:Y:S01]  /*0010*/  S2R R7, SR_TID.X ;  /* 0x0000000000077919 */ /* 0x000e220000002100 */
[----:B------:R-:W0:Y:S02]  /*0020*/  LDCU UR4, c[0x0][0x390] ;  /* 0x00007200ff0477ac */ /* 0x000e240008000800 */
[----:B0-----:R-:W-:-:S13]  /*0030*/  ISETP.GE.AND P0, PT, R7, UR4, PT ;  /* 0x0000000407007c0c */ /* 0x001fda000bf06270 */
[----:B------:R-:W-:Y:S05]  /*0040*/  @P0 EXIT ;  /* 0x000000000000094d */ /* 0x000fea0003800000 */
[----:B------:R-:W0:Y:S01]  /*0050*/  LDC.64 R2, c[0x0][0x380] ;  /* 0x0000e000ff027b82 */ /* 0x000e220000000a00 */
[----:B------:R-:W1:Y:S07]  /*0060*/  LDCU.64 UR4, c[0x0][0x358] ;  /* 0x00006b00ff0477ac */ /* 0x000e6e0008000a00 */
[----:B------:R-:W2:Y:S01]  /*0070*/  LDC.64 R4, c[0x0][0x388] ;  /* 0x0000e200ff047b82 */ /* 0x000ea20000000a00 */
[----:B0-----:R-:W-:-:S06]  /*0080*/  IMAD.WIDE.U32 R2, R7, 0x4, R2 ;  /* 0x0000000407027825 */ /* 0x001fcc00078e0002 */
[----:B-1----:R-:W3:Y:S01]  /*0090*/  LDG.E R2, desc[UR4][R2.64] ;  /* 0x0000000402027981 */ /* 0x002ee2000c1e1900 */
[----:B--2---:R-:W-:-:S04]  /*00a0*/  IMAD.WIDE.U32 R4, R7, 0x4, R4 ;  /* 0x0000000407047825 */ /* 0x004fc800078e0004 */
[----:B---3--:R-:W-:-:S05]  /*00b0*/  IMAD R7, R2, R2, RZ ;  /* 0x0000000202077224 */ /* 0x008fca00078e02ff */
[----:B------:R-:W-:Y:S01]  /*00c0*/  STG.E desc[UR4][R4.64], R7 ;  /* 0x0000000704007986 */ /* 0x000fe2000c101904 */
[----:B------:R-:W-:Y:S05]  /*00d0*/  EXIT ;  /* 0x000000000000794d */ /* 0x000fea0003800000 */
.L_x_0:
[----:B------:R-:W-:-:S00]  /*00e0*/  BRA `(.L_x_0) ;  /* 0xfffffffc00fc7947 */ /* 0x000fc0000383ffff */
[----:B------:R-:W-:-:S00]  /*00f0*/  NOP ;  /* 0x0000000000007918 */ /* 0x000fc00000000000 */
        /* <DEDUP_REMOVED lines=8> */
.L_x_1:


//--------------------- .nv.shared.reserved.0     --------------------------
	.section	.nv.shared.reserved.0,"aw",@nobits
	.weak		__nv_reservedSMEM_offset_0_alias
	.size		__nv_reservedSMEM_offset_0_alias, 0, 64
	.other		__nv_reservedSMEM_offset_0_alias,@"STO_CUDA_RESERVED_SHARED STV_DEFAULT"
__nv_reservedSMEM_offset_0_alias:
	.zero		0
	.zero		64


//--------------------- .nv.constant0._Z6SquarePiS_i --------------------------
	.section	.nv.constant0._Z6SquarePiS_i,"a",@progbits
	.sectionflags	@""
	.align	4
.nv.constant0._Z6SquarePiS_i:
	.zero		916


//--------------------- SYMBOLS --------------------------

	.type		.nv.reservedSmem.offset0,@object
	.size		.nv.reservedSmem.offset0,0x4
